	.headerflags	@"EF_CUDA_TEXMODE_UNIFIED EF_CUDA_64BIT_ADDRESS EF_CUDA_ACCELERATORS EF_CUDA_SM90 EF_CUDA_VIRTUAL_SM(EF_CUDA_SM90)"
	.elftype	@"ET_EXEC"


//--------------------- .nv.info                  --------------------------
	.section	.nv.info,"",@"SHT_CUDA_INFO"
	.align	4


	//----- nvinfo : EIATTR_REGCOUNT
	.align		4
        /*0000*/ 	.byte	0x04, 0x2f
        /*0002*/ 	.short	(.L_1 - .L_0)
	.align		4
.L_0:
        /*0004*/ 	.word	index@(triton_poi_fused_native_layer_norm_11)
        /*0008*/ 	.word	0x00000016


	//----- nvinfo : EIATTR_MIN_STACK_SIZE
	.align		4
.L_1:
        /*000c*/ 	.byte	0x04, 0x12
        /*000e*/ 	.short	(.L_3 - .L_2)
	.align		4
.L_2:
        /*0010*/ 	.word	index@(triton_poi_fused_native_layer_norm_11)
        /*0014*/ 	.word	0x00000000


	//----- nvinfo : EIATTR_FRAME_SIZE
	.align		4
.L_3:
        /*0018*/ 	.byte	0x04, 0x11
        /*001a*/ 	.short	(.L_5 - .L_4)
	.align		4
.L_4:
        /*001c*/ 	.word	index@(triton_poi_fused_native_layer_norm_11)
        /*0020*/ 	.word	0x00000000


	//----- nvinfo : EIATTR_MIN_STACK_SIZE
	.align		4
.L_5:
        /*0024*/ 	.byte	0x04, 0x12
        /*0026*/ 	.short	(.L_7 - .L_6)
	.align		4
.L_6:
        /*0028*/ 	.word	index@(triton_poi_fused_native_layer_norm_11)
        /*002c*/ 	.word	0x00000000
.L_7:


//--------------------- .nv.info.triton_poi_fused_native_layer_norm_11 --------------------------
	.section	.nv.info.triton_poi_fused_native_layer_norm_11,"",@"SHT_CUDA_INFO"
	.sectionflags	@""
	.align	4


	//----- nvinfo : EIATTR_CUDA_API_VERSION
	.align		4
        /*0000*/ 	.byte	0x04, 0x37
        /*0002*/ 	.short	(.L_9 - .L_8)
.L_8:
        /*0004*/ 	.word	0x0000007c


	//----- nvinfo : EIATTR_KPARAM_INFO
	.align		4
.L_9:
        /*0008*/ 	.byte	0x04, 0x17
        /*000a*/ 	.short	(.L_11 - .L_10)
.L_10:
        /*000c*/ 	.word	0x00000000
        /*0010*/ 	.short	0x0006
        /*0012*/ 	.short	0x0030
        /*0014*/ 	.byte	0x00, 0xf0, 0x11, 0x00


	//----- nvinfo : EIATTR_KPARAM_INFO
	.align		4
.L_11:
        /*0018*/ 	.byte	0x04, 0x17
        /*001a*/ 	.short	(.L_13 - .L_12)
.L_12:
        /*001c*/ 	.word	0x00000000
        /*0020*/ 	.short	0x0005
        /*0022*/ 	.short	0x0028
        /*0024*/ 	.byte	0x00, 0xf4, 0x21, 0x00


	//----- nvinfo : EIATTR_KPARAM_INFO
	.align		4
.L_13:
        /*0028*/ 	.byte	0x04, 0x17
        /*002a*/ 	.short	(.L_15 - .L_14)
.L_14:
        /*002c*/ 	.word	0x00000000
        /*0030*/ 	.short	0x0004
        /*0032*/ 	.short	0x0020
        /*0034*/ 	.byte	0x00, 0xf4, 0x21, 0x00


	//----- nvinfo : EIATTR_KPARAM_INFO
	.align		4
.L_15:
        /*0038*/ 	.byte	0x04, 0x17
        /*003a*/ 	.short	(.L_17 - .L_16)
.L_16:
        /*003c*/ 	.word	0x00000000
        /*0040*/ 	.short	0x0003
        /*0042*/ 	.short	0x0018
        /*0044*/ 	.byte	0x00, 0xf4, 0x21, 0x00


	//----- nvinfo : EIATTR_KPARAM_INFO
	.align		4
.L_17:
        /*0048*/ 	.byte	0x04, 0x17
        /*004a*/ 	.short	(.L_19 - .L_18)
.L_18:
        /*004c*/ 	.word	0x00000000
        /*0050*/ 	.short	0x0002
        /*0052*/ 	.short	0x0010
        /*0054*/ 	.byte	0x00, 0xf4, 0x21, 0x00


	//----- nvinfo : EIATTR_KPARAM_INFO
	.align		4
.L_19:
        /*0058*/ 	.byte	0x04, 0x17
        /*005a*/ 	.short	(.L_21 - .L_20)
.L_20:
        /*005c*/ 	.word	0x00000000
        /*0060*/ 	.short	0x0001
        /*0062*/ 	.short	0x0008
        /*0064*/ 	.byte	0x00, 0xf4, 0x21, 0x00


	//----- nvinfo : EIATTR_KPARAM_INFO
	.align		4
.L_21:
        /*0068*/ 	.byte	0x04, 0x17
        /*006a*/ 	.short	(.L_23 - .L_22)
.L_22:
        /*006c*/ 	.word	0x00000000
        /*0070*/ 	.short	0x0000
        /*0072*/ 	.short	0x0000
        /*0074*/ 	.byte	0x00, 0xf4, 0x21, 0x00


	//----- nvinfo : EIATTR_SPARSE_MMA_MASK
	.align		4
.L_23:
        /*0078*/ 	.byte	0x03, 0x50
        /*007a*/ 	.short	0x0000


	//----- nvinfo : EIATTR_MAXREG_COUNT
	.align		4
        /*007c*/ 	.byte	0x03, 0x1b
        /*007e*/ 	.short	0x00ff


	//----- nvinfo : EIATTR_EXIT_INSTR_OFFSETS
	.align		4
        /*0080*/ 	.byte	0x04, 0x1c
        /*0082*/ 	.short	(.L_25 - .L_24)


	//   ....[0]....
.L_24:
        /*0084*/ 	.word	0x00000260


	//   ....[1]....
        /*0088*/ 	.word	0x00000280


	//----- nvinfo : EIATTR_REQNTID
	.align		4
.L_25:
        /*008c*/ 	.byte	0x04, 0x10
        /*008e*/ 	.short	(.L_27 - .L_26)
.L_26:
        /*0090*/ 	.word	0x00000020
        /*0094*/ 	.word	0x00000001
        /*0098*/ 	.word	0x00000001


	//----- nvinfo : EIATTR_CBANK_PARAM_SIZE
	.align		4
.L_27:
        /*009c*/ 	.byte	0x03, 0x19
        /*009e*/ 	.short	0x0034


	//----- nvinfo : EIATTR_PARAM_CBANK
	.align		4
        /*00a0*/ 	.byte	0x04, 0x0a
        /*00a2*/ 	.short	(.L_29 - .L_28)
	.align		4
.L_28:
        /*00a4*/ 	.word	index@(.nv.constant0.triton_poi_fused_native_layer_norm_11)
        /*00a8*/ 	.short	0x0210
        /*00aa*/ 	.short	0x0034


	//----- nvinfo : EIATTR_SW_WAR
	.align		4
.L_29:
        /*00ac*/ 	.byte	0x04, 0x36
        /*00ae*/ 	.short	(.L_31 - .L_30)
.L_30:
        /*00b0*/ 	.word	0x00000008
.L_31:


//--------------------- .nv.callgraph             --------------------------
	.section	.nv.callgraph,"",@"SHT_CUDA_CALLGRAPH"
	.align	4
	.sectionentsize	8
	.align		4
        /*0000*/ 	.word	0x00000000
	.align		4
        /*0004*/ 	.word	0xffffffff
	.align		4
        /*0008*/ 	.word	0x00000000
	.align		4
        /*000c*/ 	.word	0xfffffffe
	.align		4
        /*0010*/ 	.word	0x00000000
	.align		4
        /*0014*/ 	.word	0xfffffffd
	.align		4
        /*0018*/ 	.word	0x00000000
	.align		4
        /*001c*/ 	.word	0xfffffffc


//--------------------- .text.triton_poi_fused_native_layer_norm_11 --------------------------
	.section	.text.triton_poi_fused_native_layer_norm_11,"ax",@progbits
	.align	128
        .global         triton_poi_fused_native_layer_norm_11
        .type           triton_poi_fused_native_layer_norm_11,@function
        .size           triton_poi_fused_native_layer_norm_11,(.L_x_1 - triton_poi_fused_native_layer_norm_11)
        .other          triton_poi_fused_native_layer_norm_11,@"STO_CUDA_ENTRY STV_DEFAULT"
triton_poi_fused_native_layer_norm_11:
.text.triton_poi_fused_native_layer_norm_11:
[----:B------:R-:W0:Y:S01]  /*0000*/  LDC R1, c[0x0][0x28] ;  /* 0x00000a00ff017b82 */ /* 0x000e220000000800 */
[----:B------:R-:W1:Y:S07]  /*0010*/  S2R R16, SR_TID.X ;  /* 0x0000000000107919 */ /* 0x000e6e0000002100 */
[----:B------:R-:W2:Y:S01]  /*0020*/  LDC.64 R2, c[0x0][0x210] ;  /* 0x00008400ff027b82 */ /* 0x000ea20000000a00 */
[----:B------:R-:W-:Y:S01]  /*0030*/  HFMA2.MMA R12, -RZ, RZ, 0, 0 ;  /* 0x00000000ff0c7435 */ /* 0x000fe200000001ff */
[----:B------:R-:W-:Y:S01]  /*0040*/  IMAD.MOV.U32 R19, RZ, RZ, RZ ;  /* 0x000000ffff137224 */ /* 0x000fe200078e00ff */
[----:B------:R-:W3:Y:S01]  /*0050*/  S2R R13, SR_CTAID.X ;  /* 0x00000000000d7919 */ /* 0x000ee20000002500 */
[----:B------:R-:W-:-:S04]  /*0060*/  ULDC.64 UR4, c[0x0][0x208] ;  /* 0x0000820000047ab9 */ /* 0x000fc80000000a00 */
[----:B------:R-:W4:Y:S08]  /*0070*/  LDC.64 R4, c[0x0][0x218] ;  /* 0x00008600ff047b82 */ /* 0x000f300000000a00 */
[----:B------:R-:W5:Y:S08]  /*0080*/  LDC.64 R6, c[0x0][0x220] ;  /* 0x00008800ff067b82 */ /* 0x000f700000000a00 */
[----:B------:R-:W5:Y:S01]  /*0090*/  LDC.64 R8, c[0x0][0x228] ;  /* 0x00008a00ff087b82 */ /* 0x000f620000000a00 */
[----:B-1----:R-:W-:-:S07]  /*00a0*/  LOP3.LUT R0, R16, 0xf, RZ, 0xc0, !PT ;  /* 0x0000000f10007812 */ /* 0x002fce00078ec0ff */
[----:B------:R-:W1:Y:S01]  /*00b0*/  LDC.64 R10, c[0x0][0x230] ;  /* 0x00008c00ff0a7b82 */ /* 0x000e620000000a00 */
[----:B---3--:R-:W-:-:S04]  /*00c0*/  LEA R13, R13, R0, 0x4 ;  /* 0x000000000d0d7211 */ /* 0x008fc800078e20ff */
[----:B------:R-:W-:Y:S01]  /*00d0*/  SHF.R.S32.HI R0, RZ, 0x1f, R13 ;  /* 0x0000001fff007819 */ /* 0x000fe2000001140d */
[C---:B--2---:R-:W-:Y:S01]  /*00e0*/  IMAD.WIDE R2, R13.reuse, 0x4, R2 ;  /* 0x000000040d027825 */ /* 0x044fe200078e0202 */
[----:B------:R-:W-:Y:S02]  /*00f0*/  ISETP.GE.AND P0, PT, R13, 0x10, PT ;  /* 0x000000100d00780c */ /* 0x000fe40003f06270 */
[----:B------:R-:W-:-:S04]  /*0100*/  LEA.HI R0, R0, R13, RZ, 0x2 ;  /* 0x0000000d00007211 */ /* 0x000fc800078f10ff */
[----:B------:R-:W-:Y:S02]  /*0110*/  SHF.R.S32.HI R15, RZ, 0x2, R0 ;  /* 0x00000002ff0f7819 */ /* 0x000fe40000011400 */
[----:B------:R-:W-:-:S03]  /*0120*/  LOP3.LUT R0, R0, 0xfffffffc, RZ, 0xc0, !PT ;  /* 0xfffffffc00007812 */ /* 0x000fc600078ec0ff */
[C---:B----4-:R-:W-:Y:S01]  /*0130*/  IMAD.WIDE R4, R15.reuse, 0x4, R4 ;  /* 0x000000040f047825 */ /* 0x050fe200078e0204 */
[----:B------:R-:W-:Y:S01]  /*0140*/  IADD3 R17, R13, -R0, RZ ;  /* 0x800000000d117210 */ /* 0x000fe20007ffe0ff */
[----:B------:R2:W3:Y:S02]  /*0150*/  @!P0 LDG.E R12, desc[UR4][R2.64] ;  /* 0x00000004020c8981 */ /* 0x0004e4000c1e1900 */
[----:B------:R-:W-:Y:S02]  /*0160*/  IMAD.MOV.U32 R0, RZ, RZ, RZ ;  /* 0x000000ffff007224 */ /* 0x000fe400078e00ff */
[----:B-----5:R-:W-:Y:S01]  /*0170*/  IMAD.WIDE R6, R15, 0x4, R6 ;  /* 0x000000040f067825 */ /* 0x020fe200078e0206 */
[----:B------:R-:W3:Y:S01]  /*0180*/  @!P0 LDG.E.EL R19, desc[UR4][R4.64] ;  /* 0x0000000404138981 */ /* 0x000ee2000c2e1900 */
[----:B------:R-:W-:Y:S02]  /*0190*/  CS2R R14, SRZ ;  /* 0x00000000000e7805 */ /* 0x000fe4000001ff00 */
[C---:B0-----:R-:W-:Y:S01]  /*01a0*/  IMAD.WIDE R8, R17.reuse, 0x4, R8 ;  /* 0x0000000411087825 */ /* 0x041fe200078e0208 */
[----:B------:R-:W4:Y:S01]  /*01b0*/  @!P0 LDG.E.EL R0, desc[UR4][R6.64] ;  /* 0x0000000406008981 */ /* 0x000f22000c2e1900 */
[----:B--2---:R-:W0:Y:S02]  /*01c0*/  LDC.64 R2, c[0x0][0x238] ;  /* 0x00008e00ff027b82 */ /* 0x004e240000000a00 */
[----:B-1----:R-:W-:Y:S01]  /*01d0*/  IMAD.WIDE R10, R17, 0x4, R10 ;  /* 0x00000004110a7825 */ /* 0x002fe200078e020a */
[----:B------:R-:W2:Y:S04]  /*01e0*/  @!P0 LDG.E.EL R14, desc[UR4][R8.64] ;  /* 0x00000004080e8981 */ /* 0x000ea8000c2e1900 */
[----:B------:R-:W2:Y:S01]  /*01f0*/  @!P0 LDG.E.EL R15, desc[UR4][R10.64] ;  /* 0x000000040a0f8981 */ /* 0x000ea2000c2e1900 */
[----:B------:R-:W-:-:S04]  /*0200*/  LOP3.LUT P0, RZ, R16, 0x10, RZ, 0xc0, !PT ;  /* 0x0000001010ff7812 */ /* 0x000fc8000780c0ff */
[C---:B------:R-:W-:Y:S01]  /*0210*/  ISETP.LT.AND P0, PT, R13.reuse, 0x10, !P0 ;  /* 0x000000100d00780c */ /* 0x040fe20004701270 */
[----:B0-----:R-:W-:-:S04]  /*0220*/  IMAD.WIDE R2, R13, 0x4, R2 ;  /* 0x000000040d027825 */ /* 0x001fc800078e0202 */
[----:B---3--:R-:W-:-:S04]  /*0230*/  FADD R19, -R19, R12 ;  /* 0x0000000c13137221 */ /* 0x008fc80000000100 */
[----:B----4-:R-:W-:-:S04]  /*0240*/  FMUL R0, R19, R0 ;  /* 0x0000000013007220 */ /* 0x010fc80000400000 */
[----:B--2---:R-:W-:Y:S01]  /*0250*/  FFMA R15, R0, R14, R15 ;  /* 0x0000000e000f7223 */ /* 0x004fe2000000000f */
[----:B------:R-:W-:Y:S06]  /*0260*/  @!P0 EXIT ;  /* 0x000000000000894d */ /* 0x000fec0003800000 */
[----:B------:R-:W-:Y:S01]  /*0270*/  STG.E desc[UR4][R2.64], R15 ;  /* 0x0000000f02007986 */ /* 0x000fe2000c101904 */
[----:B------:R-:W-:Y:S05]  /*0280*/  EXIT ;  /* 0x000000000000794d */ /* 0x000fea0003800000 */
.L_x_0:
[----:B------:R-:W-:-:S00]  /*0290*/  BRA `(.L_x_0) ;  /* 0xfffffffc00fc7947 */ /* 0x000fc0000383ffff */
[----:B------:R-:W-:-:S00]  /*02a0*/  NOP ;  /* 0x0000000000007918 */ /* 0x000fc00000000000 */
        /* <DEDUP_REMOVED lines=13> */
.L_x_1:


//--------------------- .nv.constant0.triton_poi_fused_native_layer_norm_11 --------------------------
	.section	.nv.constant0.triton_poi_fused_native_layer_norm_11,"a",@progbits
	.sectionflags	@""
	.align	4
.nv.constant0.triton_poi_fused_native_layer_norm_11:
	.zero		580
